//
// Generated by NVIDIA NVVM Compiler
//
// Compiler Build ID: CL-36424714
// Cuda compilation tools, release 13.0, V13.0.88
// Based on NVVM 20.0.0
//

.version 9.0
.target sm_100
.address_size 64

	// .globl	_Z20deviceToSharedMemoryPfi
.extern .func  (.param .b32 func_retval0) vprintf
(
	.param .b64 vprintf_param_0,
	.param .b64 vprintf_param_1
)
;
.extern .shared .align 16 .b8 shared_array[];
.global .align 1 .b8 $str[43] = {115, 104, 97, 114, 101, 100, 95, 109, 101, 109, 111, 114, 121, 32, 118, 97, 108, 117, 101, 32, 105, 115, 32, 37, 102, 32, 97, 116, 32, 98, 108, 111, 99, 107, 32, 105, 100, 120, 32, 37, 100, 10};

.visible .entry _Z20deviceToSharedMemoryPfi(
	.param .u64 .ptr .align 1 _Z20deviceToSharedMemoryPfi_param_0,
	.param .u32 _Z20deviceToSharedMemoryPfi_param_1
)
{
	.local .align 8 .b8 	__local_depot0[16];
	.reg .b64 	%SP;
	.reg .b64 	%SPL;
	.reg .pred 	%p<2>;
	.reg .b32 	%r<11>;
	.reg .b32 	%f<3>;
	.reg .b64 	%rd<9>;
	.reg .b64 	%fd<2>;

	mov.u64 	%SPL, __local_depot0;
	cvta.local.u64 	%SP, %SPL;
	ld.param.u64 	%rd1, [_Z20deviceToSharedMemoryPfi_param_0];
	ld.param.u32 	%r4, [_Z20deviceToSharedMemoryPfi_param_1];
	mov.u32 	%r5, %tid.x;
	mov.u32 	%r1, %ctaid.x;
	mov.u32 	%r6, %ntid.x;
	mad.lo.s32 	%r2, %r6, %r1, %r5;
	setp.ge.s32 	%p1, %r2, %r4;
	shl.b32 	%r7, %r5, 2;
	mov.u32 	%r8, shared_array;
	add.s32 	%r3, %r8, %r7;
	@%p1 bra 	$L__BB0_2;
	cvta.to.global.u64 	%rd2, %rd1;
	mul.wide.s32 	%rd3, %r2, 4;
	add.s64 	%rd4, %rd2, %rd3;
	ld.global.f32 	%f1, [%rd4];
	st.shared.f32 	[%r3], %f1;
$L__BB0_2:
	add.u64 	%rd5, %SP, 0;
	add.u64 	%rd6, %SPL, 0;
	bar.sync 	0;
	ld.shared.f32 	%f2, [%r3];
	cvt.f64.f32 	%fd1, %f2;
	st.local.f64 	[%rd6], %fd1;
	st.local.u32 	[%rd6+8], %r1;
	mov.u64 	%rd7, $str;
	cvta.global.u64 	%rd8, %rd7;
	{ // callseq 0, 0
	.param .b64 param0;
	st.param.b64 	[param0], %rd8;
	.param .b64 param1;
	st.param.b64 	[param1], %rd5;
	.param .b32 retval0;
	call.uni (retval0), 
	vprintf, 
	(
	param0, 
	param1
	);
	ld.param.b32 	%r9, [retval0];
	} // callseq 0
	ret;

}


// ===== COMPILED SASS (sm_100) =====

	.target	sm_100

	.elftype	@"ET_EXEC"


//--------------------- .note.nv.tkinfo           --------------------------
	.section	.note.nv.tkinfo,"",@"SHT_NOTE"
	.sectionflags	@"SHF_NOTE_NV_TKINFO"
	.tkinfo
        /*0018*/ 	.word	0x00000002
        /*0030*/ 	.string	""
        /*0030*/ 	.string	"ptxas"
        /*0030*/ 	.string	"Cuda compilation tools, release 13.0, V13.0.88"
        /*0030*/ 	.string	"Build cuda_13.0.r13.0/compiler.36424714_0"
        /*0030*/ 	.string	"-arch sm_100 -m 64 "



//--------------------- .note.nv.cuinfo           --------------------------
	.section	.note.nv.cuinfo,"",@"SHT_NOTE"
	.sectionflags	@"SHF_NOTE_NV_CUINFO"
        /*0018*/ 	.short	0x0002
        /*001a*/ 	.short	0x0064
        /*001c*/ 	.short	0x0082
	.zero		2


//--------------------- .nv.info                  --------------------------
	.section	.nv.info,"",@"SHT_CUDA_INFO"
	.align	4


	//----- nvinfo : EIATTR_REGCOUNT
	.align		4
        /*0000*/ 	.byte	0x04, 0x2f
        /*0002*/ 	.short	(.L_2 - .L_1)
	.align		4
.L_1:
        /*0004*/ 	.word	index@(_Z20deviceToSharedMemoryPfi)
        /*0008*/ 	.word	0x00000018


	//----- nvinfo : EIATTR_FRAME_SIZE
	.align		4
.L_2:
        /*000c*/ 	.byte	0x04, 0x11
        /*000e*/ 	.short	(.L_4 - .L_3)
	.align		4
.L_3:
        /*0010*/ 	.word	index@(_Z20deviceToSharedMemoryPfi)
        /*0014*/ 	.word	0x00000010


	//----- nvinfo : EIATTR_MIN_STACK_SIZE
	.align		4
.L_4:
        /*0018*/ 	.byte	0x04, 0x12
        /*001a*/ 	.short	(.L_6 - .L_5)
	.align		4
.L_5:
        /*001c*/ 	.word	index@(_Z20deviceToSharedMemoryPfi)
        /*0020*/ 	.word	0x00000010
.L_6:


//--------------------- .nv.compat                --------------------------
	.section	.nv.compat,"",@"SHT_CUDA_COMPAT_INFO"
	.align	4
        /*0000*/ 	.byte	0x02, 0x09, 0x00, 0x00, 0x02, 0x02, 0x01, 0x00, 0x02, 0x05, 0x05, 0x00, 0x03, 0x07, 0x01, 0x01
        /*0010*/ 	.byte	0x02, 0x03, 0x00, 0x00, 0x02, 0x06, 0x01, 0x00, 0x04, 0x0b, 0x08, 0x00, 0x09, 0x00, 0x00, 0x00
        /*0020*/ 	.byte	0x00, 0x00, 0x00, 0x00


//--------------------- .nv.info._Z20deviceToSharedMemoryPfi --------------------------
	.section	.nv.info._Z20deviceToSharedMemoryPfi,"",@"SHT_CUDA_INFO"
	.sectionflags	@""
	.align	4


	//----- nvinfo : EIATTR_CUDA_API_VERSION
	.align		4
        /*0000*/ 	.byte	0x04, 0x37
        /*0002*/ 	.short	(.L_8 - .L_7)
.L_7:
        /*0004*/ 	.word	0x00000082


	//----- nvinfo : EIATTR_KPARAM_INFO
	.align		4
.L_8:
        /*0008*/ 	.byte	0x04, 0x17
        /*000a*/ 	.short	(.L_10 - .L_9)
.L_9:
        /*000c*/ 	.word	0x00000000
        /*0010*/ 	.short	0x0001
        /*0012*/ 	.short	0x0008
        /*0014*/ 	.byte	0x00, 0xf0, 0x11, 0x00


	//----- nvinfo : EIATTR_KPARAM_INFO
	.align		4
.L_10:
        /*0018*/ 	.byte	0x04, 0x17
        /*001a*/ 	.short	(.L_12 - .L_11)
.L_11:
        /*001c*/ 	.word	0x00000000
        /*0020*/ 	.short	0x0000
        /*0022*/ 	.short	0x0000
        /*0024*/ 	.byte	0x00, 0xf5, 0x21, 0x00


	//----- nvinfo : EIATTR_SPARSE_MMA_MASK
	.align		4
.L_12:
        /*0028*/ 	.byte	0x03, 0x50
        /*002a*/ 	.short	0x0000


	//----- nvinfo : EIATTR_MAXREG_COUNT
	.align		4
        /*002c*/ 	.byte	0x03, 0x1b
        /*002e*/ 	.short	0x00ff


	//----- nvinfo : EIATTR_NUM_BARRIERS
	.align		4
        /*0030*/ 	.byte	0x02, 0x4c
        /*0032*/ 	.byte	0x01
	.zero		1


	//----- nvinfo : EIATTR_EXTERNS
	.align		4
        /*0034*/ 	.byte	0x04, 0x0f
        /*0036*/ 	.short	(.L_14 - .L_13)


	//   ....[0]....
	.align		4
.L_13:
        /*0038*/ 	.word	index@(vprintf)


	//----- nvinfo : EIATTR_MERCURY_ISA_VERSION
	.align		4
.L_14:
        /*003c*/ 	.byte	0x03, 0x5f
        /*003e*/ 	.short	0x0101


	//----- nvinfo : EIATTR_VRC_CTA_INIT_COUNT
	.align		4
        /*0040*/ 	.byte	0x02, 0x4a
	.zero		1
	.zero		1


	//----- nvinfo : EIATTR_SYSCALL_OFFSETS
	.align		4
        /*0044*/ 	.byte	0x04, 0x46
        /*0046*/ 	.short	(.L_16 - .L_15)


	//   ....[0]....
.L_15:
        /*0048*/ 	.word	0x00000200


	//----- nvinfo : EIATTR_EXIT_INSTR_OFFSETS
	.align		4
.L_16:
        /*004c*/ 	.byte	0x04, 0x1c
        /*004e*/ 	.short	(.L_18 - .L_17)


	//   ....[0]....
.L_17:
        /*0050*/ 	.word	0x00000210


	//----- nvinfo : EIATTR_CBANK_PARAM_SIZE
	.align		4
.L_18:
        /*0054*/ 	.byte	0x03, 0x19
        /*0056*/ 	.short	0x000c


	//----- nvinfo : EIATTR_PARAM_CBANK
	.align		4
        /*0058*/ 	.byte	0x04, 0x0a
        /*005a*/ 	.short	(.L_20 - .L_19)
	.align		4
.L_19:
        /*005c*/ 	.word	index@(.nv.constant0._Z20deviceToSharedMemoryPfi)
        /*0060*/ 	.short	0x0380
        /*0062*/ 	.short	0x000c


	//----- nvinfo : EIATTR_SW_WAR
	.align		4
.L_20:
        /*0064*/ 	.byte	0x04, 0x36
        /*0066*/ 	.short	(.L_22 - .L_21)
.L_21:
        /*0068*/ 	.word	0x00000008
.L_22:


//--------------------- .nv.callgraph             --------------------------
	.section	.nv.callgraph,"",@"SHT_CUDA_CALLGRAPH"
	.align	4
	.sectionentsize	8
	.align		4
        /*0000*/ 	.word	0x00000000
	.align		4
        /*0004*/ 	.word	0xffffffff
	.align		4
        /*0008*/ 	.word	index@(_Z20deviceToSharedMemoryPfi)
	.align		4
        /*000c*/ 	.word	index@(vprintf)
	.align		4
        /*0010*/ 	.word	0x00000000
	.align		4
        /*0014*/ 	.word	0xfffffffe
	.align		4
        /*0018*/ 	.word	0x00000000
	.align		4
        /*001c*/ 	.word	0xfffffffd
	.align		4
        /*0020*/ 	.word	0x00000000
	.align		4
        /*0024*/ 	.word	0xfffffffc


//--------------------- .nv.constant4             --------------------------
	.section	.nv.constant4,"a",@progbits
	.align	8
	.align		8
.nv.constant4:
        /*0000*/ 	.dword	vprintf
	.align		8
        /*0008*/ 	.dword	$str


//--------------------- .text._Z20deviceToSharedMemoryPfi --------------------------
	.section	.text._Z20deviceToSharedMemoryPfi,"ax",@progbits
	.align	128
        .global         _Z20deviceToSharedMemoryPfi
        .type           _Z20deviceToSharedMemoryPfi,@function
        .size           _Z20deviceToSharedMemoryPfi,(.L_x_2 - _Z20deviceToSharedMemoryPfi)
        .other          _Z20deviceToSharedMemoryPfi,@"STO_CUDA_ENTRY STV_DEFAULT"
_Z20deviceToSharedMemoryPfi:
.text._Z20deviceToSharedMemoryPfi:
[----:B------:R-:W0:Y:S01]  /*0000*/  LDC R1, c[0x0][0x37c] ;  /* 0x0000df00ff017b82 */ /* 0x000e220000000800 */
[----:B------:R-:W1:Y:S01]  /*0010*/  S2R R12, SR_CTAID.X ;  /* 0x00000000000c7919 */ /* 0x000e620000002500 */
[----:B------:R-:W2:Y:S01]  /*0020*/  LDCU UR6, c[0x0][0x2fc] ;  /* 0x00005f80ff0677ac */ /* 0x000ea20008000800 */
[----:B0-----:R-:W-:Y:S01]  /*0030*/  VIADD R1, R1, 0xfffffff0 ;  /* 0xfffffff001017836 */ /* 0x001fe20000000000 */
[----:B------:R-:W1:Y:S01]  /*0040*/  S2R R7, SR_TID.X ;  /* 0x0000000000077919 */ /* 0x000e620000002100 */
[----:B------:R-:W1:Y:S01]  /*0050*/  LDCU UR4, c[0x0][0x360] ;  /* 0x00006c00ff0477ac */ /* 0x000e620008000800 */
[----:B------:R-:W0:Y:S01]  /*0060*/  LDCU UR5, c[0x0][0x388] ;  /* 0x00007100ff0577ac */ /* 0x000e220008000800 */
[----:B------:R-:W-:Y:S01]  /*0070*/  MOV R10, 0x0 ;  /* 0x00000000000a7802 */ /* 0x000fe20000000f00 */
[----:B------:R-:W3:Y:S01]  /*0080*/  LDCU.64 UR8, c[0x4][0x8] ;  /* 0x01000100ff0877ac */ /* 0x000ee20008000a00 */
[----:B-1----:R-:W-:-:S05]  /*0090*/  IMAD R3, R12, UR4, R7 ;  /* 0x000000040c037c24 */ /* 0x002fca000f8e0207 */
[----:B0-----:R-:W-:Y:S01]  /*00a0*/  ISETP.GE.AND P0, PT, R3, UR5, PT ;  /* 0x0000000503007c0c */ /* 0x001fe2000bf06270 */
[----:B------:R-:W0:-:S12]  /*00b0*/  LDCU.64 UR4, c[0x0][0x358] ;  /* 0x00006b00ff0477ac */ /* 0x000e180008000a00 */
[----:B------:R-:W1:Y:S02]  /*00c0*/  @!P0 LDC.64 R4, c[0x0][0x380] ;  /* 0x0000e000ff048b82 */ /* 0x000e640000000a00 */
[----:B-1----:R-:W-:-:S05]  /*00d0*/  @!P0 IMAD.WIDE R4, R3, 0x4, R4 ;  /* 0x0000000403048825 */ /* 0x002fca00078e0204 */
[----:B0-----:R3:W4:Y:S01]  /*00e0*/  @!P0 LDG.E R3, desc[UR4][R4.64] ;  /* 0x0000000404038981 */ /* 0x001722000c1e1900 */
[----:B------:R-:W0:Y:S01]  /*00f0*/  S2UR UR5, SR_CgaCtaId ;  /* 0x00000000000579c3 */ /* 0x000e220000008800 */
[----:B------:R-:W-:Y:S02]  /*0100*/  UMOV UR4, 0x400 ;  /* 0x0000040000047882 */ /* 0x000fe40000000000 */
[----:B------:R-:W-:Y:S05]  /*0110*/  STL [R1+0x8], R12 ;  /* 0x0000080c01007387 */ /* 0x000fea0000100800 */
[----:B------:R-:W1:Y:S01]  /*0120*/  LDC.64 R10, c[0x4][R10] ;  /* 0x010000000a0a7b82 */ /* 0x000e620000000a00 */
[----:B---3--:R-:W-:Y:S01]  /*0130*/  IMAD.U32 R4, RZ, RZ, UR8 ;  /* 0x00000008ff047e24 */ /* 0x008fe2000f8e00ff */
[----:B------:R-:W-:Y:S01]  /*0140*/  MOV R5, UR9 ;  /* 0x0000000900057c02 */ /* 0x000fe20008000f00 */
[----:B0-----:R-:W-:-:S06]  /*0150*/  ULEA UR4, UR5, UR4, 0x18 ;  /* 0x0000000405047291 */ /* 0x001fcc000f8ec0ff */
[----:B------:R-:W-:-:S05]  /*0160*/  LEA R0, R7, UR4, 0x2 ;  /* 0x0000000407007c11 */ /* 0x000fca000f8e10ff */
[----:B------:R-:W0:Y:S01]  /*0170*/  LDCU UR4, c[0x0][0x2f8] ;  /* 0x00005f00ff0477ac */ /* 0x000e220008000800 */
[----:B----4-:R-:W-:Y:S01]  /*0180*/  @!P0 STS [R0], R3 ;  /* 0x0000000300008388 */ /* 0x010fe20000000800 */
[----:B------:R-:W-:Y:S01]  /*0190*/  BAR.SYNC.DEFER_BLOCKING 0x0 ;  /* 0x0000000000007b1d */ /* 0x000fe20000010000 */
[----:B0-----:R-:W-:-:S05]  /*01a0*/  IADD3 R6, P0, PT, R1, UR4, RZ ;  /* 0x0000000401067c10 */ /* 0x001fca000ff1e0ff */
[----:B--2---:R-:W-:Y:S01]  /*01b0*/  IMAD.X R7, RZ, RZ, UR6, P0 ;  /* 0x00000006ff077e24 */ /* 0x004fe200080e06ff */
[----:B------:R-:W0:Y:S02]  /*01c0*/  LDS R2, [R0] ;  /* 0x0000000000027984 */ /* 0x000e240000000800 */
[----:B0-----:R-:W0:Y:S02]  /*01d0*/  F2F.F64.F32 R8, R2 ;  /* 0x0000000200087310 */ /* 0x001e240000201800 */
[----:B01----:R0:W-:Y:S03]  /*01e0*/  STL.64 [R1], R8 ;  /* 0x0000000801007387 */ /* 0x0031e60000100a00 */
[----:B------:R-:W-:-:S07]  /*01f0*/  LEPC R20, `(.L_x_0) ;  /* 0x000000001014794e */ /* 0x000fce0000000000 */
[----:B0-----:R-:W-:Y:S05]  /*0200*/  CALL.ABS.NOINC R10 ;  /* 0x000000000a007343 */ /* 0x001fea0003c00000 */
.L_x_0:
[----:B------:R-:W-:Y:S05]  /*0210*/  EXIT ;  /* 0x000000000000794d */ /* 0x000fea0003800000 */
.L_x_1:
[----:B------:R-:W-:-:S00]  /*0220*/  BRA `(.L_x_1) ;  /* 0xfffffffc00fc7947 */ /* 0x000fc0000383ffff */
[----:B------:R-:W-:-:S00]  /*0230*/  NOP ;  /* 0x0000000000007918 */ /* 0x000fc00000000000 */
        /* <DEDUP_REMOVED lines=12> */
.L_x_2:


//--------------------- .nv.global.init           --------------------------
	.section	.nv.global.init,"aw",@progbits
.nv.global.init:
	.type		$str,@object
	.size		$str,(.L_0 - $str)
$str:
        /*0000*/ 	.byte	0x73, 0x68, 0x61, 0x72, 0x65, 0x64, 0x5f, 0x6d, 0x65, 0x6d, 0x6f, 0x72, 0x79, 0x20, 0x76, 0x61
        /*0010*/ 	.byte	0x6c, 0x75, 0x65, 0x20, 0x69, 0x73, 0x20, 0x25, 0x66, 0x20, 0x61, 0x74, 0x20, 0x62, 0x6c, 0x6f
        /*0020*/ 	.byte	0x63, 0x6b, 0x20, 0x69, 0x64, 0x78, 0x20, 0x25, 0x64, 0x0a, 0x00
.L_0:


//--------------------- .nv.shared._Z20deviceToSharedMemoryPfi --------------------------
	.section	.nv.shared._Z20deviceToSharedMemoryPfi,"aw",@nobits
	.sectionflags	@""
	.align	16
	.zero		1024


//--------------------- .nv.shared.reserved.0     --------------------------
	.section	.nv.shared.reserved.0,"aw",@nobits
	.weak		__nv_reservedSMEM_offset_0_alias
	.size		__nv_reservedSMEM_offset_0_alias, 0, 64
	.other		__nv_reservedSMEM_offset_0_alias,@"STO_CUDA_RESERVED_SHARED STV_DEFAULT"
__nv_reservedSMEM_offset_0_alias:
	.zero		0
	.zero		64


//--------------------- .nv.constant0._Z20deviceToSharedMemoryPfi --------------------------
	.section	.nv.constant0._Z20deviceToSharedMemoryPfi,"a",@progbits
	.sectionflags	@""
	.align	4
.nv.constant0._Z20deviceToSharedMemoryPfi:
	.zero		908


//--------------------- SYMBOLS --------------------------

	.type		.nv.reservedSmem.offset0,@object
	.size		.nv.reservedSmem.offset0,0x4
	.type		.nv.reservedSmem.cap,@object
	.size		.nv.reservedSmem.cap,0x4
	.type		vprintf,@function
